//
// Generated by NVIDIA NVVM Compiler
//
// Compiler Build ID: CL-36424714
// Cuda compilation tools, release 13.0, V13.0.88
// Based on NVVM 20.0.0
//

.version 9.0
.target sm_100
.address_size 64

	// .globl	_Z9vectorAddPfS_S_i

.visible .entry _Z9vectorAddPfS_S_i(
	.param .u64 .ptr .align 1 _Z9vectorAddPfS_S_i_param_0,
	.param .u64 .ptr .align 1 _Z9vectorAddPfS_S_i_param_1,
	.param .u64 .ptr .align 1 _Z9vectorAddPfS_S_i_param_2,
	.param .u32 _Z9vectorAddPfS_S_i_param_3
)
{
	.reg .pred 	%p<2>;
	.reg .b32 	%r<6>;
	.reg .b32 	%f<4>;
	.reg .b64 	%rd<11>;

	ld.param.u64 	%rd1, [_Z9vectorAddPfS_S_i_param_0];
	ld.param.u64 	%rd2, [_Z9vectorAddPfS_S_i_param_1];
	ld.param.u64 	%rd3, [_Z9vectorAddPfS_S_i_param_2];
	ld.param.u32 	%r2, [_Z9vectorAddPfS_S_i_param_3];
	mov.u32 	%r3, %ntid.x;
	mov.u32 	%r4, %ctaid.x;
	mov.u32 	%r5, %tid.x;
	mad.lo.s32 	%r1, %r3, %r4, %r5;
	setp.ge.s32 	%p1, %r1, %r2;
	@%p1 bra 	$L__BB0_2;
	cvta.to.global.u64 	%rd4, %rd1;
	cvta.to.global.u64 	%rd5, %rd2;
	cvta.to.global.u64 	%rd6, %rd3;
	mul.wide.s32 	%rd7, %r1, 4;
	add.s64 	%rd8, %rd4, %rd7;
	ld.global.f32 	%f1, [%rd8];
	add.s64 	%rd9, %rd5, %rd7;
	ld.global.f32 	%f2, [%rd9];
	add.f32 	%f3, %f1, %f2;
	add.s64 	%rd10, %rd6, %rd7;
	st.global.f32 	[%rd10], %f3;
$L__BB0_2:
	ret;

}


// ===== COMPILED SASS (sm_100) =====

	.target	sm_100

	.elftype	@"ET_EXEC"


//--------------------- .note.nv.tkinfo           --------------------------
	.section	.note.nv.tkinfo,"",@"SHT_NOTE"
	.sectionflags	@"SHF_NOTE_NV_TKINFO"
	.tkinfo
        /*0018*/ 	.word	0x00000002
        /*0030*/ 	.string	""
        /*0030*/ 	.string	"ptxas"
        /*0030*/ 	.string	"Cuda compilation tools, release 13.0, V13.0.88"
        /*0030*/ 	.string	"Build cuda_13.0.r13.0/compiler.36424714_0"
        /*0030*/ 	.string	"-arch sm_100 -m 64 "



//--------------------- .note.nv.cuinfo           --------------------------
	.section	.note.nv.cuinfo,"",@"SHT_NOTE"
	.sectionflags	@"SHF_NOTE_NV_CUINFO"
        /*0018*/ 	.short	0x0002
        /*001a*/ 	.short	0x0064
        /*001c*/ 	.short	0x0082
	.zero		2


//--------------------- .nv.info                  --------------------------
	.section	.nv.info,"",@"SHT_CUDA_INFO"
	.align	4


	//----- nvinfo : EIATTR_REGCOUNT
	.align		4
        /*0000*/ 	.byte	0x04, 0x2f
        /*0002*/ 	.short	(.L_1 - .L_0)
	.align		4
.L_0:
        /*0004*/ 	.word	index@(_Z9vectorAddPfS_S_i)
        /*0008*/ 	.word	0x0000000c


	//----- nvinfo : EIATTR_FRAME_SIZE
	.align		4
.L_1:
        /*000c*/ 	.byte	0x04, 0x11
        /*000e*/ 	.short	(.L_3 - .L_2)
	.align		4
.L_2:
        /*0010*/ 	.word	index@(_Z9vectorAddPfS_S_i)
        /*0014*/ 	.word	0x00000000


	//----- nvinfo : EIATTR_MIN_STACK_SIZE
	.align		4
.L_3:
        /*0018*/ 	.byte	0x04, 0x12
        /*001a*/ 	.short	(.L_5 - .L_4)
	.align		4
.L_4:
        /*001c*/ 	.word	index@(_Z9vectorAddPfS_S_i)
        /*0020*/ 	.word	0x00000000
.L_5:


//--------------------- .nv.compat                --------------------------
	.section	.nv.compat,"",@"SHT_CUDA_COMPAT_INFO"
	.align	4
        /*0000*/ 	.byte	0x02, 0x09, 0x00, 0x00, 0x02, 0x02, 0x01, 0x00, 0x02, 0x05, 0x05, 0x00, 0x03, 0x07, 0x01, 0x01
        /*0010*/ 	.byte	0x02, 0x03, 0x00, 0x00, 0x02, 0x06, 0x01, 0x00, 0x04, 0x0b, 0x08, 0x00, 0x09, 0x00, 0x00, 0x00
        /*0020*/ 	.byte	0x00, 0x00, 0x00, 0x00


//--------------------- .nv.info._Z9vectorAddPfS_S_i --------------------------
	.section	.nv.info._Z9vectorAddPfS_S_i,"",@"SHT_CUDA_INFO"
	.sectionflags	@""
	.align	4


	//----- nvinfo : EIATTR_CUDA_API_VERSION
	.align		4
        /*0000*/ 	.byte	0x04, 0x37
        /*0002*/ 	.short	(.L_7 - .L_6)
.L_6:
        /*0004*/ 	.word	0x00000082


	//----- nvinfo : EIATTR_KPARAM_INFO
	.align		4
.L_7:
        /*0008*/ 	.byte	0x04, 0x17
        /*000a*/ 	.short	(.L_9 - .L_8)
.L_8:
        /*000c*/ 	.word	0x00000000
        /*0010*/ 	.short	0x0003
        /*0012*/ 	.short	0x0018
        /*0014*/ 	.byte	0x00, 0xf0, 0x11, 0x00


	//----- nvinfo : EIATTR_KPARAM_INFO
	.align		4
.L_9:
        /*0018*/ 	.byte	0x04, 0x17
        /*001a*/ 	.short	(.L_11 - .L_10)
.L_10:
        /*001c*/ 	.word	0x00000000
        /*0020*/ 	.short	0x0002
        /*0022*/ 	.short	0x0010
        /*0024*/ 	.byte	0x00, 0xf5, 0x21, 0x00


	//----- nvinfo : EIATTR_KPARAM_INFO
	.align		4
.L_11:
        /*0028*/ 	.byte	0x04, 0x17
        /*002a*/ 	.short	(.L_13 - .L_12)
.L_12:
        /*002c*/ 	.word	0x00000000
        /*0030*/ 	.short	0x0001
        /*0032*/ 	.short	0x0008
        /*0034*/ 	.byte	0x00, 0xf5, 0x21, 0x00


	//----- nvinfo : EIATTR_KPARAM_INFO
	.align		4
.L_13:
        /*0038*/ 	.byte	0x04, 0x17
        /*003a*/ 	.short	(.L_15 - .L_14)
.L_14:
        /*003c*/ 	.word	0x00000000
        /*0040*/ 	.short	0x0000
        /*0042*/ 	.short	0x0000
        /*0044*/ 	.byte	0x00, 0xf5, 0x21, 0x00


	//----- nvinfo : EIATTR_SPARSE_MMA_MASK
	.align		4
.L_15:
        /*0048*/ 	.byte	0x03, 0x50
        /*004a*/ 	.short	0x0000


	//----- nvinfo : EIATTR_MAXREG_COUNT
	.align		4
        /*004c*/ 	.byte	0x03, 0x1b
        /*004e*/ 	.short	0x00ff


	//----- nvinfo : EIATTR_MERCURY_ISA_VERSION
	.align		4
        /*0050*/ 	.byte	0x03, 0x5f
        /*0052*/ 	.short	0x0101


	//----- nvinfo : EIATTR_VRC_CTA_INIT_COUNT
	.align		4
        /*0054*/ 	.byte	0x02, 0x4a
	.zero		1
	.zero		1


	//----- nvinfo : EIATTR_EXIT_INSTR_OFFSETS
	.align		4
        /*0058*/ 	.byte	0x04, 0x1c
        /*005a*/ 	.short	(.L_17 - .L_16)


	//   ....[0]....
.L_16:
        /*005c*/ 	.word	0x00000070


	//   ....[1]....
        /*0060*/ 	.word	0x00000130


	//----- nvinfo : EIATTR_CBANK_PARAM_SIZE
	.align		4
.L_17:
        /*0064*/ 	.byte	0x03, 0x19
        /*0066*/ 	.short	0x001c


	//----- nvinfo : EIATTR_PARAM_CBANK
	.align		4
        /*0068*/ 	.byte	0x04, 0x0a
        /*006a*/ 	.short	(.L_19 - .L_18)
	.align		4
.L_18:
        /*006c*/ 	.word	index@(.nv.constant0._Z9vectorAddPfS_S_i)
        /*0070*/ 	.short	0x0380
        /*0072*/ 	.short	0x001c


	//----- nvinfo : EIATTR_SW_WAR
	.align		4
.L_19:
        /*0074*/ 	.byte	0x04, 0x36
        /*0076*/ 	.short	(.L_21 - .L_20)
.L_20:
        /*0078*/ 	.word	0x00000008
.L_21:


//--------------------- .nv.callgraph             --------------------------
	.section	.nv.callgraph,"",@"SHT_CUDA_CALLGRAPH"
	.align	4
	.sectionentsize	8
	.align		4
        /*0000*/ 	.word	0x00000000
	.align		4
        /*0004*/ 	.word	0xffffffff
	.align		4
        /*0008*/ 	.word	0x00000000
	.align		4
        /*000c*/ 	.word	0xfffffffe
	.align		4
        /*0010*/ 	.word	0x00000000
	.align		4
        /*0014*/ 	.word	0xfffffffd
	.align		4
        /*0018*/ 	.word	0x00000000
	.align		4
        /*001c*/ 	.word	0xfffffffc


//--------------------- .text._Z9vectorAddPfS_S_i --------------------------
	.section	.text._Z9vectorAddPfS_S_i,"ax",@progbits
	.align	128
        .global         _Z9vectorAddPfS_S_i
        .type           _Z9vectorAddPfS_S_i,@function
        .size           _Z9vectorAddPfS_S_i,(.L_x_1 - _Z9vectorAddPfS_S_i)
        .other          _Z9vectorAddPfS_S_i,@"STO_CUDA_ENTRY STV_DEFAULT"
_Z9vectorAddPfS_S_i:
.text._Z9vectorAddPfS_S_i:
[----:B------:R-:W-:Y:S01]  /*0000*/  LDC R1, c[0x0][0x37c] ;  /* 0x0000df00ff017b82 */ /* 0x000fe20000000800 */
[----:B------:R-:W0:Y:S01]  /*0010*/  S2R R9, SR_CTAID.X ;  /* 0x0000000000097919 */ /* 0x000e220000002500 */
[----:B------:R-:W0:Y:S01]  /*0020*/  LDCU UR4, c[0x0][0x360] ;  /* 0x00006c00ff0477ac */ /* 0x000e220008000800 */
[----:B------:R-:W0:Y:S01]  /*0030*/  S2R R0, SR_TID.X ;  /* 0x0000000000007919 */ /* 0x000e220000002100 */
[----:B------:R-:W1:Y:S01]  /*0040*/  LDCU UR5, c[0x0][0x398] ;  /* 0x00007300ff0577ac */ /* 0x000e620008000800 */
[----:B0-----:R-:W-:-:S05]  /*0050*/  IMAD R9, R9, UR4, R0 ;  /* 0x0000000409097c24 */ /* 0x001fca000f8e0200 */
[----:B-1----:R-:W-:-:S13]  /*0060*/  ISETP.GE.AND P0, PT, R9, UR5, PT ;  /* 0x0000000509007c0c */ /* 0x002fda000bf06270 */
[----:B------:R-:W-:Y:S05]  /*0070*/  @P0 EXIT ;  /* 0x000000000000094d */ /* 0x000fea0003800000 */
[----:B------:R-:W0:Y:S01]  /*0080*/  LDC.64 R2, c[0x0][0x380] ;  /* 0x0000e000ff027b82 */ /* 0x000e220000000a00 */
[----:B------:R-:W1:Y:S07]  /*0090*/  LDCU.64 UR4, c[0x0][0x358] ;  /* 0x00006b00ff0477ac */ /* 0x000e6e0008000a00 */
[----:B------:R-:W2:Y:S08]  /*00a0*/  LDC.64 R4, c[0x0][0x388] ;  /* 0x0000e200ff047b82 */ /* 0x000eb00000000a00 */
[----:B------:R-:W3:Y:S01]  /*00b0*/  LDC.64 R6, c[0x0][0x390] ;  /* 0x0000e400ff067b82 */ /* 0x000ee20000000a00 */
[----:B0-----:R-:W-:-:S06]  /*00c0*/  IMAD.WIDE R2, R9, 0x4, R2 ;  /* 0x0000000409027825 */ /* 0x001fcc00078e0202 */
[----:B-1----:R-:W4:Y:S01]  /*00d0*/  LDG.E R2, desc[UR4][R2.64] ;  /* 0x0000000402027981 */ /* 0x002f22000c1e1900 */
[----:B--2---:R-:W-:-:S06]  /*00e0*/  IMAD.WIDE R4, R9, 0x4, R4 ;  /* 0x0000000409047825 */ /* 0x004fcc00078e0204 */
[----:B------:R-:W4:Y:S01]  /*00f0*/  LDG.E R5, desc[UR4][R4.64] ;  /* 0x0000000404057981 */ /* 0x000f22000c1e1900 */
[----:B---3--:R-:W-:-:S04]  /*0100*/  IMAD.WIDE R6, R9, 0x4, R6 ;  /* 0x0000000409067825 */ /* 0x008fc800078e0206 */
[----:B----4-:R-:W-:-:S05]  /*0110*/  FADD R9, R2, R5 ;  /* 0x0000000502097221 */ /* 0x010fca0000000000 */
[----:B------:R-:W-:Y:S01]  /*0120*/  STG.E desc[UR4][R6.64], R9 ;  /* 0x0000000906007986 */ /* 0x000fe2000c101904 */
[----:B------:R-:W-:Y:S05]  /*0130*/  EXIT ;  /* 0x000000000000794d */ /* 0x000fea0003800000 */
.L_x_0:
[----:B------:R-:W-:-:S00]  /*0140*/  BRA `(.L_x_0) ;  /* 0xfffffffc00fc7947 */ /* 0x000fc0000383ffff */
[----:B------:R-:W-:-:S00]  /*0150*/  NOP ;  /* 0x0000000000007918 */ /* 0x000fc00000000000 */
        /* <DEDUP_REMOVED lines=10> */
.L_x_1:


//--------------------- .nv.shared.reserved.0     --------------------------
	.section	.nv.shared.reserved.0,"aw",@nobits
	.weak		__nv_reservedSMEM_offset_0_alias
	.size		__nv_reservedSMEM_offset_0_alias, 0, 64
	.other		__nv_reservedSMEM_offset_0_alias,@"STO_CUDA_RESERVED_SHARED STV_DEFAULT"
__nv_reservedSMEM_offset_0_alias:
	.zero		0
	.zero		64


//--------------------- .nv.constant0._Z9vectorAddPfS_S_i --------------------------
	.section	.nv.constant0._Z9vectorAddPfS_S_i,"a",@progbits
	.sectionflags	@""
	.align	4
.nv.constant0._Z9vectorAddPfS_S_i:
	.zero		924


//--------------------- SYMBOLS --------------------------

	.type		.nv.reservedSmem.offset0,@object
	.size		.nv.reservedSmem.offset0,0x4
